//
// Generated by NVIDIA NVVM Compiler
//
// Compiler Build ID: CL-36424714
// Cuda compilation tools, release 13.0, V13.0.88
// Based on NVVM 20.0.0
//

.version 9.0
.target sm_100
.address_size 64

	// .globl	_Z15par_convolutionPjS_S_jj

.visible .entry _Z15par_convolutionPjS_S_jj(
	.param .u64 .ptr .align 1 _Z15par_convolutionPjS_S_jj_param_0,
	.param .u64 .ptr .align 1 _Z15par_convolutionPjS_S_jj_param_1,
	.param .u64 .ptr .align 1 _Z15par_convolutionPjS_S_jj_param_2,
	.param .u32 _Z15par_convolutionPjS_S_jj_param_3,
	.param .u32 _Z15par_convolutionPjS_S_jj_param_4
)
{
	.reg .pred 	%p<11>;
	.reg .b32 	%r<235>;
	.reg .b64 	%rd<70>;

	ld.param.u64 	%rd4, [_Z15par_convolutionPjS_S_jj_param_0];
	ld.param.u64 	%rd5, [_Z15par_convolutionPjS_S_jj_param_1];
	ld.param.u32 	%r97, [_Z15par_convolutionPjS_S_jj_param_4];
	cvta.to.global.u64 	%rd1, %rd5;
	cvta.to.global.u64 	%rd2, %rd4;
	add.s32 	%r99, %r97, -1;
	shr.u32 	%r1, %r99, 1;
	mov.u32 	%r2, %tid.x;
	mov.u32 	%r3, %ntid.x;
	mov.u32 	%r4, %ctaid.x;
	mad.lo.s32 	%r5, %r3, %r4, %r2;
	mov.u32 	%r100, %tid.y;
	mov.u32 	%r101, %ntid.y;
	mov.u32 	%r102, %ctaid.y;
	mad.lo.s32 	%r6, %r101, %r102, %r100;
	mov.u32 	%r7, %nctaid.x;
	mul.lo.s32 	%r8, %r3, %r7;
	and.b32  	%r9, %r99, -2;
	add.s32 	%r10, %r9, %r8;
	setp.eq.s32 	%p1, %r97, 0;
	mov.b32 	%r233, 0;
	@%p1 bra 	$L__BB0_14;
	and.b32  	%r11, %r97, 7;
	and.b32  	%r12, %r97, -8;
	neg.s32 	%r13, %r12;
	shl.b32 	%r14, %r97, 3;
	shl.b32 	%r15, %r97, 2;
	mul.lo.s32 	%r16, %r97, 5;
	mul.lo.s32 	%r17, %r97, 6;
	add.s32 	%r104, %r7, %r4;
	mad.lo.s32 	%r105, %r3, %r104, %r2;
	mul.lo.s32 	%r106, %r6, %r10;
	add.s32 	%r107, %r105, %r106;
	add.s32 	%r18, %r107, %r9;
	shl.b32 	%r108, %r8, 3;
	shl.b32 	%r109, %r1, 4;
	add.s32 	%r19, %r108, %r109;
	shl.b32 	%r110, %r7, 1;
	add.s32 	%r111, %r4, %r110;
	mad.lo.s32 	%r112, %r3, %r111, %r2;
	add.s32 	%r113, %r112, %r106;
	shl.b32 	%r114, %r1, 2;
	add.s32 	%r20, %r113, %r114;
	mad.lo.s32 	%r115, %r7, 3, %r4;
	mad.lo.s32 	%r116, %r3, %r115, %r2;
	add.s32 	%r117, %r116, %r106;
	mad.lo.s32 	%r21, %r1, 6, %r117;
	shl.b32 	%r118, %r7, 2;
	add.s32 	%r119, %r4, %r118;
	mad.lo.s32 	%r120, %r3, %r119, %r2;
	add.s32 	%r121, %r120, %r106;
	shl.b32 	%r122, %r1, 3;
	add.s32 	%r22, %r121, %r122;
	mad.lo.s32 	%r123, %r7, 5, %r4;
	mad.lo.s32 	%r124, %r3, %r123, %r2;
	add.s32 	%r125, %r124, %r106;
	mad.lo.s32 	%r23, %r1, 10, %r125;
	mad.lo.s32 	%r126, %r7, 6, %r4;
	mad.lo.s32 	%r127, %r3, %r126, %r2;
	add.s32 	%r128, %r127, %r106;
	mad.lo.s32 	%r24, %r1, 12, %r128;
	mad.lo.s32 	%r129, %r7, 7, %r4;
	mad.lo.s32 	%r130, %r3, %r129, %r2;
	add.s32 	%r131, %r130, %r106;
	mad.lo.s32 	%r25, %r1, 14, %r131;
	mov.b32 	%r204, 0;
	mov.u32 	%r233, %r204;
$L__BB0_2:
	setp.lt.u32 	%p2, %r97, 8;
	mov.b32 	%r228, 0;
	@%p2 bra 	$L__BB0_5;
	add.s32 	%r221, %r97, %r204;
	shl.b32 	%r134, %r97, 1;
	add.s32 	%r220, %r134, %r204;
	mad.lo.s32 	%r219, %r97, 3, %r204;
	add.s32 	%r218, %r15, %r204;
	add.s32 	%r217, %r16, %r204;
	add.s32 	%r216, %r17, %r204;
	mad.lo.s32 	%r215, %r97, 7, %r204;
	add.s32 	%r213, %r18, %r204;
	add.s32 	%r212, %r20, %r204;
	add.s32 	%r211, %r21, %r204;
	add.s32 	%r210, %r22, %r204;
	add.s32 	%r209, %r23, %r204;
	add.s32 	%r208, %r24, %r204;
	add.s32 	%r207, %r25, %r204;
	mad.lo.s32 	%r135, %r6, %r10, %r5;
	add.s32 	%r206, %r135, %r204;
	mov.u32 	%r214, %r204;
	mov.u32 	%r222, %r13;
$L__BB0_4:
	.pragma "nounroll";
	mul.wide.u32 	%rd6, %r206, 4;
	add.s64 	%rd7, %rd2, %rd6;
	ld.global.u32 	%r136, [%rd7];
	mul.wide.u32 	%rd8, %r214, 4;
	add.s64 	%rd9, %rd1, %rd8;
	ld.global.u32 	%r137, [%rd9];
	mad.lo.s32 	%r138, %r137, %r136, %r233;
	mul.wide.u32 	%rd10, %r213, 4;
	add.s64 	%rd11, %rd2, %rd10;
	ld.global.u32 	%r139, [%rd11];
	mul.wide.u32 	%rd12, %r221, 4;
	add.s64 	%rd13, %rd1, %rd12;
	ld.global.u32 	%r140, [%rd13];
	mad.lo.s32 	%r141, %r140, %r139, %r138;
	mul.wide.u32 	%rd14, %r212, 4;
	add.s64 	%rd15, %rd2, %rd14;
	ld.global.u32 	%r142, [%rd15];
	mul.wide.u32 	%rd16, %r220, 4;
	add.s64 	%rd17, %rd1, %rd16;
	ld.global.u32 	%r143, [%rd17];
	mad.lo.s32 	%r144, %r143, %r142, %r141;
	mul.wide.u32 	%rd18, %r211, 4;
	add.s64 	%rd19, %rd2, %rd18;
	ld.global.u32 	%r145, [%rd19];
	mul.wide.u32 	%rd20, %r219, 4;
	add.s64 	%rd21, %rd1, %rd20;
	ld.global.u32 	%r146, [%rd21];
	mad.lo.s32 	%r147, %r146, %r145, %r144;
	mul.wide.u32 	%rd22, %r210, 4;
	add.s64 	%rd23, %rd2, %rd22;
	ld.global.u32 	%r148, [%rd23];
	mul.wide.u32 	%rd24, %r218, 4;
	add.s64 	%rd25, %rd1, %rd24;
	ld.global.u32 	%r149, [%rd25];
	mad.lo.s32 	%r150, %r149, %r148, %r147;
	mul.wide.u32 	%rd26, %r209, 4;
	add.s64 	%rd27, %rd2, %rd26;
	ld.global.u32 	%r151, [%rd27];
	mul.wide.u32 	%rd28, %r217, 4;
	add.s64 	%rd29, %rd1, %rd28;
	ld.global.u32 	%r152, [%rd29];
	mad.lo.s32 	%r153, %r152, %r151, %r150;
	mul.wide.u32 	%rd30, %r208, 4;
	add.s64 	%rd31, %rd2, %rd30;
	ld.global.u32 	%r154, [%rd31];
	mul.wide.u32 	%rd32, %r216, 4;
	add.s64 	%rd33, %rd1, %rd32;
	ld.global.u32 	%r155, [%rd33];
	mad.lo.s32 	%r156, %r155, %r154, %r153;
	mul.wide.u32 	%rd34, %r207, 4;
	add.s64 	%rd35, %rd2, %rd34;
	ld.global.u32 	%r157, [%rd35];
	mul.wide.u32 	%rd36, %r215, 4;
	add.s64 	%rd37, %rd1, %rd36;
	ld.global.u32 	%r158, [%rd37];
	mad.lo.s32 	%r233, %r158, %r157, %r156;
	add.s32 	%r222, %r222, 8;
	add.s32 	%r221, %r221, %r14;
	add.s32 	%r220, %r220, %r14;
	add.s32 	%r219, %r219, %r14;
	add.s32 	%r218, %r218, %r14;
	add.s32 	%r217, %r217, %r14;
	add.s32 	%r216, %r216, %r14;
	add.s32 	%r215, %r215, %r14;
	add.s32 	%r214, %r214, %r14;
	add.s32 	%r213, %r213, %r19;
	add.s32 	%r212, %r212, %r19;
	add.s32 	%r211, %r211, %r19;
	add.s32 	%r210, %r210, %r19;
	add.s32 	%r209, %r209, %r19;
	add.s32 	%r208, %r208, %r19;
	add.s32 	%r207, %r207, %r19;
	add.s32 	%r206, %r206, %r19;
	setp.ne.s32 	%p3, %r222, 0;
	mov.u32 	%r228, %r12;
	@%p3 bra 	$L__BB0_4;
$L__BB0_5:
	setp.eq.s32 	%p4, %r11, 0;
	@%p4 bra 	$L__BB0_13;
	add.s32 	%r82, %r204, %r5;
	add.s32 	%r160, %r11, -1;
	setp.lt.u32 	%p5, %r160, 3;
	@%p5 bra 	$L__BB0_8;
	add.s32 	%r161, %r228, %r6;
	mad.lo.s32 	%r162, %r161, %r10, %r82;
	mul.wide.u32 	%rd38, %r162, 4;
	add.s64 	%rd39, %rd2, %rd38;
	ld.global.u32 	%r163, [%rd39];
	mad.lo.s32 	%r164, %r228, %r97, %r204;
	mul.wide.u32 	%rd40, %r164, 4;
	add.s64 	%rd41, %rd1, %rd40;
	ld.global.u32 	%r165, [%rd41];
	mad.lo.s32 	%r166, %r165, %r163, %r233;
	add.s32 	%r167, %r162, %r10;
	mul.wide.u32 	%rd42, %r167, 4;
	add.s64 	%rd43, %rd2, %rd42;
	ld.global.u32 	%r168, [%rd43];
	add.s32 	%r169, %r164, %r97;
	mul.wide.u32 	%rd44, %r169, 4;
	add.s64 	%rd45, %rd1, %rd44;
	ld.global.u32 	%r170, [%rd45];
	mad.lo.s32 	%r171, %r170, %r168, %r166;
	add.s32 	%r172, %r167, %r10;
	mul.wide.u32 	%rd46, %r172, 4;
	add.s64 	%rd47, %rd2, %rd46;
	ld.global.u32 	%r173, [%rd47];
	add.s32 	%r174, %r169, %r97;
	mul.wide.u32 	%rd48, %r174, 4;
	add.s64 	%rd49, %rd1, %rd48;
	ld.global.u32 	%r175, [%rd49];
	mad.lo.s32 	%r176, %r175, %r173, %r171;
	add.s32 	%r177, %r172, %r10;
	mul.wide.u32 	%rd50, %r177, 4;
	add.s64 	%rd51, %rd2, %rd50;
	ld.global.u32 	%r178, [%rd51];
	add.s32 	%r179, %r174, %r97;
	mul.wide.u32 	%rd52, %r179, 4;
	add.s64 	%rd53, %rd1, %rd52;
	ld.global.u32 	%r180, [%rd53];
	mad.lo.s32 	%r233, %r180, %r178, %r176;
	add.s32 	%r228, %r228, 4;
$L__BB0_8:
	and.b32  	%r182, %r97, 3;
	setp.eq.s32 	%p6, %r182, 0;
	@%p6 bra 	$L__BB0_13;
	setp.eq.s32 	%p7, %r182, 1;
	@%p7 bra 	$L__BB0_11;
	add.s32 	%r183, %r228, %r6;
	mad.lo.s32 	%r184, %r183, %r10, %r82;
	mul.wide.u32 	%rd54, %r184, 4;
	add.s64 	%rd55, %rd2, %rd54;
	ld.global.u32 	%r185, [%rd55];
	mad.lo.s32 	%r186, %r228, %r97, %r204;
	mul.wide.u32 	%rd56, %r186, 4;
	add.s64 	%rd57, %rd1, %rd56;
	ld.global.u32 	%r187, [%rd57];
	mad.lo.s32 	%r188, %r187, %r185, %r233;
	add.s32 	%r189, %r184, %r10;
	mul.wide.u32 	%rd58, %r189, 4;
	add.s64 	%rd59, %rd2, %rd58;
	ld.global.u32 	%r190, [%rd59];
	add.s32 	%r191, %r186, %r97;
	mul.wide.u32 	%rd60, %r191, 4;
	add.s64 	%rd61, %rd1, %rd60;
	ld.global.u32 	%r192, [%rd61];
	mad.lo.s32 	%r233, %r192, %r190, %r188;
	add.s32 	%r228, %r228, 2;
$L__BB0_11:
	and.b32  	%r193, %r97, 1;
	setp.eq.b32 	%p8, %r193, 1;
	not.pred 	%p9, %p8;
	@%p9 bra 	$L__BB0_13;
	add.s32 	%r194, %r228, %r6;
	mad.lo.s32 	%r195, %r194, %r10, %r82;
	mul.wide.u32 	%rd62, %r195, 4;
	add.s64 	%rd63, %rd2, %rd62;
	ld.global.u32 	%r196, [%rd63];
	mad.lo.s32 	%r197, %r228, %r97, %r204;
	mul.wide.u32 	%rd64, %r197, 4;
	add.s64 	%rd65, %rd1, %rd64;
	ld.global.u32 	%r198, [%rd65];
	mad.lo.s32 	%r233, %r198, %r196, %r233;
$L__BB0_13:
	add.s32 	%r204, %r204, 1;
	setp.ne.s32 	%p10, %r204, %r97;
	@%p10 bra 	$L__BB0_2;
$L__BB0_14:
	ld.param.u64 	%rd69, [_Z15par_convolutionPjS_S_jj_param_2];
	cvta.to.global.u64 	%rd66, %rd69;
	mul.lo.s32 	%r199, %r97, %r97;
	div.u32 	%r200, %r233, %r199;
	add.s32 	%r201, %r1, %r6;
	add.s32 	%r202, %r1, %r5;
	mad.lo.s32 	%r203, %r201, %r10, %r202;
	mul.wide.u32 	%rd67, %r203, 4;
	add.s64 	%rd68, %rd66, %rd67;
	st.global.u32 	[%rd68], %r200;
	ret;

}


// ===== COMPILED SASS (sm_100) =====

	.target	sm_100

	.elftype	@"ET_EXEC"


//--------------------- .note.nv.tkinfo           --------------------------
	.section	.note.nv.tkinfo,"",@"SHT_NOTE"
	.sectionflags	@"SHF_NOTE_NV_TKINFO"
	.tkinfo
        /*0018*/ 	.word	0x00000002
        /*0030*/ 	.string	""
        /*0030*/ 	.string	"ptxas"
        /*0030*/ 	.string	"Cuda compilation tools, release 13.0, V13.0.88"
        /*0030*/ 	.string	"Build cuda_13.0.r13.0/compiler.36424714_0"
        /*0030*/ 	.string	"-arch sm_100 -m 64 "



//--------------------- .note.nv.cuinfo           --------------------------
	.section	.note.nv.cuinfo,"",@"SHT_NOTE"
	.sectionflags	@"SHF_NOTE_NV_CUINFO"
        /*0018*/ 	.short	0x0002
        /*001a*/ 	.short	0x0064
        /*001c*/ 	.short	0x0082
	.zero		2


//--------------------- .nv.info                  --------------------------
	.section	.nv.info,"",@"SHT_CUDA_INFO"
	.align	4


	//----- nvinfo : EIATTR_REGCOUNT
	.align		4
        /*0000*/ 	.byte	0x04, 0x2f
        /*0002*/ 	.short	(.L_1 - .L_0)
	.align		4
.L_0:
        /*0004*/ 	.word	index@(_Z15par_convolutionPjS_S_jj)
        /*0008*/ 	.word	0x00000028


	//----- nvinfo : EIATTR_FRAME_SIZE
	.align		4
.L_1:
        /*000c*/ 	.byte	0x04, 0x11
        /*000e*/ 	.short	(.L_3 - .L_2)
	.align		4
.L_2:
        /*0010*/ 	.word	index@(_Z15par_convolutionPjS_S_jj)
        /*0014*/ 	.word	0x00000000


	//----- nvinfo : EIATTR_MIN_STACK_SIZE
	.align		4
.L_3:
        /*0018*/ 	.byte	0x04, 0x12
        /*001a*/ 	.short	(.L_5 - .L_4)
	.align		4
.L_4:
        /*001c*/ 	.word	index@(_Z15par_convolutionPjS_S_jj)
        /*0020*/ 	.word	0x00000000
.L_5:


//--------------------- .nv.compat                --------------------------
	.section	.nv.compat,"",@"SHT_CUDA_COMPAT_INFO"
	.align	4
        /*0000*/ 	.byte	0x02, 0x09, 0x00, 0x00, 0x02, 0x02, 0x01, 0x00, 0x02, 0x05, 0x05, 0x00, 0x03, 0x07, 0x01, 0x01
        /*0010*/ 	.byte	0x02, 0x03, 0x00, 0x00, 0x02, 0x06, 0x01, 0x00, 0x04, 0x0b, 0x08, 0x00, 0x09, 0x00, 0x00, 0x00
        /*0020*/ 	.byte	0x00, 0x00, 0x00, 0x00


//--------------------- .nv.info._Z15par_convolutionPjS_S_jj --------------------------
	.section	.nv.info._Z15par_convolutionPjS_S_jj,"",@"SHT_CUDA_INFO"
	.sectionflags	@""
	.align	4


	//----- nvinfo : EIATTR_CUDA_API_VERSION
	.align		4
        /*0000*/ 	.byte	0x04, 0x37
        /*0002*/ 	.short	(.L_7 - .L_6)
.L_6:
        /*0004*/ 	.word	0x00000082


	//----- nvinfo : EIATTR_KPARAM_INFO
	.align		4
.L_7:
        /*0008*/ 	.byte	0x04, 0x17
        /*000a*/ 	.short	(.L_9 - .L_8)
.L_8:
        /*000c*/ 	.word	0x00000000
        /*0010*/ 	.short	0x0004
        /*0012*/ 	.short	0x001c
        /*0014*/ 	.byte	0x00, 0xf0, 0x11, 0x00


	//----- nvinfo : EIATTR_KPARAM_INFO
	.align		4
.L_9:
        /*0018*/ 	.byte	0x04, 0x17
        /*001a*/ 	.short	(.L_11 - .L_10)
.L_10:
        /*001c*/ 	.word	0x00000000
        /*0020*/ 	.short	0x0003
        /*0022*/ 	.short	0x0018
        /*0024*/ 	.byte	0x00, 0xf0, 0x11, 0x00


	//----- nvinfo : EIATTR_KPARAM_INFO
	.align		4
.L_11:
        /*0028*/ 	.byte	0x04, 0x17
        /*002a*/ 	.short	(.L_13 - .L_12)
.L_12:
        /*002c*/ 	.word	0x00000000
        /*0030*/ 	.short	0x0002
        /*0032*/ 	.short	0x0010
        /*0034*/ 	.byte	0x00, 0xf5, 0x21, 0x00


	//----- nvinfo : EIATTR_KPARAM_INFO
	.align		4
.L_13:
        /*0038*/ 	.byte	0x04, 0x17
        /*003a*/ 	.short	(.L_15 - .L_14)
.L_14:
        /*003c*/ 	.word	0x00000000
        /*0040*/ 	.short	0x0001
        /*0042*/ 	.short	0x0008
        /*0044*/ 	.byte	0x00, 0xf5, 0x21, 0x00


	//----- nvinfo : EIATTR_KPARAM_INFO
	.align		4
.L_15:
        /*0048*/ 	.byte	0x04, 0x17
        /*004a*/ 	.short	(.L_17 - .L_16)
.L_16:
        /*004c*/ 	.word	0x00000000
        /*0050*/ 	.short	0x0000
        /*0052*/ 	.short	0x0000
        /*0054*/ 	.byte	0x00, 0xf5, 0x21, 0x00


	//----- nvinfo : EIATTR_SPARSE_MMA_MASK
	.align		4
.L_17:
        /*0058*/ 	.byte	0x03, 0x50
        /*005a*/ 	.short	0x0000


	//----- nvinfo : EIATTR_MAXREG_COUNT
	.align		4
        /*005c*/ 	.byte	0x03, 0x1b
        /*005e*/ 	.short	0x00ff


	//----- nvinfo : EIATTR_MERCURY_ISA_VERSION
	.align		4
        /*0060*/ 	.byte	0x03, 0x5f
        /*0062*/ 	.short	0x0101


	//----- nvinfo : EIATTR_VRC_CTA_INIT_COUNT
	.align		4
        /*0064*/ 	.byte	0x02, 0x4a
	.zero		1
	.zero		1


	//----- nvinfo : EIATTR_EXIT_INSTR_OFFSETS
	.align		4
        /*0068*/ 	.byte	0x04, 0x1c
        /*006a*/ 	.short	(.L_19 - .L_18)


	//   ....[0]....
.L_18:
        /*006c*/ 	.word	0x00001040


	//----- nvinfo : EIATTR_CBANK_PARAM_SIZE
	.align		4
.L_19:
        /*0070*/ 	.byte	0x03, 0x19
        /*0072*/ 	.short	0x0020


	//----- nvinfo : EIATTR_PARAM_CBANK
	.align		4
        /*0074*/ 	.byte	0x04, 0x0a
        /*0076*/ 	.short	(.L_21 - .L_20)
	.align		4
.L_20:
        /*0078*/ 	.word	index@(.nv.constant0._Z15par_convolutionPjS_S_jj)
        /*007c*/ 	.short	0x0380
        /*007e*/ 	.short	0x0020


	//----- nvinfo : EIATTR_SW_WAR
	.align		4
.L_21:
        /*0080*/ 	.byte	0x04, 0x36
        /*0082*/ 	.short	(.L_23 - .L_22)
.L_22:
        /*0084*/ 	.word	0x00000008
.L_23:


//--------------------- .nv.callgraph             --------------------------
	.section	.nv.callgraph,"",@"SHT_CUDA_CALLGRAPH"
	.align	4
	.sectionentsize	8
	.align		4
        /*0000*/ 	.word	0x00000000
	.align		4
        /*0004*/ 	.word	0xffffffff
	.align		4
        /*0008*/ 	.word	0x00000000
	.align		4
        /*000c*/ 	.word	0xfffffffe
	.align		4
        /*0010*/ 	.word	0x00000000
	.align		4
        /*0014*/ 	.word	0xfffffffd
	.align		4
        /*0018*/ 	.word	0x00000000
	.align		4
        /*001c*/ 	.word	0xfffffffc


//--------------------- .text._Z15par_convolutionPjS_S_jj --------------------------
	.section	.text._Z15par_convolutionPjS_S_jj,"ax",@progbits
	.align	128
        .global         _Z15par_convolutionPjS_S_jj
        .type           _Z15par_convolutionPjS_S_jj,@function
        .size           _Z15par_convolutionPjS_S_jj,(.L_x_7 - _Z15par_convolutionPjS_S_jj)
        .other          _Z15par_convolutionPjS_S_jj,@"STO_CUDA_ENTRY STV_DEFAULT"
_Z15par_convolutionPjS_S_jj:
.text._Z15par_convolutionPjS_S_jj:
[----:B------:R-:W-:Y:S01]  /*0000*/  LDC R1, c[0x0][0x37c] ;  /* 0x0000df00ff017b82 */ /* 0x000fe20000000800 */
[----:B------:R-:W0:Y:S01]  /*0010*/  S2R R0, SR_TID.Y ;  /* 0x0000000000007919 */ /* 0x000e220000002200 */
[----:B------:R-:W1:Y:S06]  /*0020*/  LDCU UR7, c[0x0][0x39c] ;  /* 0x00007380ff0777ac */ /* 0x000e6c0008000800 */
[----:B------:R-:W2:Y:S01]  /*0030*/  S2UR UR5, SR_CTAID.X ;  /* 0x00000000000579c3 */ /* 0x000ea20000002500 */
[----:B------:R-:W-:Y:S01]  /*0040*/  HFMA2 R30, -RZ, RZ, 0, 0 ;  /* 0x00000000ff1e7431 */ /* 0x000fe200000001ff */
[----:B------:R-:W0:Y:S01]  /*0050*/  S2R R3, SR_CTAID.Y ;  /* 0x0000000000037919 */ /* 0x000e220000002600 */
[----:B------:R-:W3:Y:S01]  /*0060*/  LDCU UR8, c[0x0][0x360] ;  /* 0x00006c00ff0877ac */ /* 0x000ee20008000800 */
[----:B------:R-:W4:Y:S01]  /*0070*/  S2R R17, SR_TID.X ;  /* 0x0000000000117919 */ /* 0x000f220000002100 */
[----:B------:R-:W0:Y:S01]  /*0080*/  LDCU UR12, c[0x0][0x364] ;  /* 0x00006c80ff0c77ac */ /* 0x000e220008000800 */
[----:B------:R-:W4:Y:S01]  /*0090*/  S2R R2, SR_CTAID.X ;  /* 0x0000000000027919 */ /* 0x000f220000002500 */
[----:B------:R-:W3:Y:S01]  /*00a0*/  LDCU UR6, c[0x0][0x370] ;  /* 0x00006e00ff0677ac */ /* 0x000ee20008000800 */
[----:B------:R-:W0:Y:S01]  /*00b0*/  LDCU.64 UR18, c[0x0][0x358] ;  /* 0x00006b00ff1277ac */ /* 0x000e220008000a00 */
[----:B-1----:R-:W-:-:S02]  /*00c0*/  UISETP.NE.AND UP0, UPT, UR7, URZ, UPT ;  /* 0x000000ff0700728c */ /* 0x002fc4000bf05270 */
[----:B------:R-:W-:-:S04]  /*00d0*/  UIADD3 UR4, UPT, UPT, UR7, -0x1, URZ ;  /* 0xffffffff07047890 */ /* 0x000fc8000fffe0ff */
[----:B------:R-:W-:Y:S02]  /*00e0*/  ULOP3.LUT UR10, UR4, 0xfffffffe, URZ, 0xc0, !UPT ;  /* 0xfffffffe040a7892 */ /* 0x000fe4000f8ec0ff */
[----:B------:R-:W-:Y:S02]  /*00f0*/  USHF.R.U32.HI UR4, URZ, 0x1, UR4 ;  /* 0x00000001ff047899 */ /* 0x000fe40008011604 */
[----:B---3--:R-:W-:-:S04]  /*0100*/  UIMAD UR9, UR8, UR6, URZ ;  /* 0x00000006080972a4 */ /* 0x008fc8000f8e02ff */
[----:B------:R-:W-:Y:S01]  /*0110*/  UIADD3 UR11, UPT, UPT, UR9, UR10, URZ ;  /* 0x0000000a090b7290 */ /* 0x000fe2000fffe0ff */
[----:B0-----:R-:W-:Y:S02]  /*0120*/  IMAD R0, R3, UR12, R0 ;  /* 0x0000000c03007c24 */ /* 0x001fe4000f8e0200 */
[----:B----4-:R-:W-:Y:S01]  /*0130*/  IMAD R3, R2, UR8, R17 ;  /* 0x0000000802037c24 */ /* 0x010fe2000f8e0211 */
[----:B--2---:R-:W-:Y:S08]  /*0140*/  BRA.U !UP0, `(.L_x_0) ;  /* 0x0000000d08547547 */ /* 0x004ff0000b800000 */
[----:B------:R-:W0:Y:S01]  /*0150*/  LDC R2, c[0x0][0x360] ;  /* 0x0000d800ff027b82 */ /* 0x000e220000000800 */
[----:B------:R-:W-:Y:S01]  /*0160*/  ULEA UR12, UR6, UR5, 0x1 ;  /* 0x00000005060c7291 */ /* 0x000fe2000f8e08ff */
[----:B------:R-:W-:Y:S01]  /*0170*/  MOV R6, UR4 ;  /* 0x0000000400067c02 */ /* 0x000fe20008000f00 */
[----:B------:R-:W-:Y:S01]  /*0180*/  UIMAD UR13, UR6, 0x3, UR5 ;  /* 0x00000003060d78a4 */ /* 0x000fe2000f8e0205 */
[----:B------:R-:W-:Y:S01]  /*0190*/  MOV R19, UR4 ;  /* 0x0000000400137c02 */ /* 0x000fe20008000f00 */
[----:B------:R-:W-:Y:S01]  /*01a0*/  ULEA UR14, UR6, UR5, 0x2 ;  /* 0x00000005060e7291 */ /* 0x000fe2000f8e10ff */
[----:B------:R-:W-:Y:S01]  /*01b0*/  MOV R10, RZ ;  /* 0x000000ff000a7202 */ /* 0x000fe20000000f00 */
[----:B------:R-:W-:Y:S01]  /*01c0*/  UIMAD UR16, UR6, 0x6, UR5 ;  /* 0x00000006061078a4 */ /* 0x000fe2000f8e0205 */
[----:B------:R-:W-:Y:S01]  /*01d0*/  MOV R30, RZ ;  /* 0x000000ff001e7202 */ /* 0x000fe20000000f00 */
[----:B------:R-:W-:Y:S02]  /*01e0*/  UIMAD UR15, UR6, 0x5, UR5 ;  /* 0x00000005060f78a4 */ /* 0x000fe4000f8e0205 */
[----:B------:R-:W-:-:S02]  /*01f0*/  UIADD3 UR8, UPT, UPT, UR5, UR6, URZ ;  /* 0x0000000605087290 */ /* 0x000fc4000fffe0ff */
[----:B------:R-:W-:Y:S01]  /*0200*/  UIMAD UR5, UR6, 0x7, UR5 ;  /* 0x00000007060578a4 */ /* 0x000fe2000f8e0205 */
[C-C-:B0-----:R-:W-:Y:S01]  /*0210*/  IMAD R5, R2.reuse, UR12, R17.reuse ;  /* 0x0000000c02057c24 */ /* 0x141fe2000f8e0211 */
[----:B------:R-:W-:Y:S01]  /*0220*/  ULOP3.LUT UR12, UR7, 0x7, URZ, 0xc0, !UPT ;  /* 0x00000007070c7892 */ /* 0x000fe2000f8ec0ff */
[----:B------:R-:W-:Y:S02]  /*0230*/  IMAD R7, R2, UR13, R17 ;  /* 0x0000000d02077c24 */ /* 0x000fe4000f8e0211 */
[C---:B------:R-:W-:Y:S02]  /*0240*/  IMAD R4, R0.reuse, UR11, R5 ;  /* 0x0000000b00047c24 */ /* 0x040fe4000f8e0205 */
[----:B------:R-:W-:Y:S02]  /*0250*/  IMAD R5, R0, UR11, R7 ;  /* 0x0000000b00057c24 */ /* 0x000fe4000f8e0207 */
[C-C-:B------:R-:W-:Y:S01]  /*0260*/  IMAD R11, R2.reuse, UR14, R17.reuse ;  /* 0x0000000e020b7c24 */ /* 0x140fe2000f8e0211 */
[----:B------:R-:W-:Y:S01]  /*0270*/  LEA R4, R19, R4, 0x2 ;  /* 0x0000000413047211 */ /* 0x000fe200078e10ff */
[----:B------:R-:W-:-:S02]  /*0280*/  IMAD R15, R2, UR16, R17 ;  /* 0x00000010020f7c24 */ /* 0x000fc4000f8e0211 */
[----:B------:R-:W-:Y:S02]  /*0290*/  IMAD R5, R6, 0x6, R5 ;  /* 0x0000000606057824 */ /* 0x000fe400078e0205 */
[----:B------:R-:W-:Y:S01]  /*02a0*/  IMAD R6, R0, UR11, R11 ;  /* 0x0000000b00067c24 */ /* 0x000fe2000f8e020b */
[----:B------:R-:W-:Y:S01]  /*02b0*/  MOV R11, UR4 ;  /* 0x00000004000b7c02 */ /* 0x000fe20008000f00 */
[C-C-:B------:R-:W-:Y:S02]  /*02c0*/  IMAD R13, R2.reuse, UR15, R17.reuse ;  /* 0x0000000f020d7c24 */ /* 0x140fe4000f8e0211 */
[----:B------:R-:W-:Y:S01]  /*02d0*/  IMAD R9, R2, UR8, R17 ;  /* 0x0000000802097c24 */ /* 0x000fe2000f8e0211 */
[----:B------:R-:W-:Y:S01]  /*02e0*/  LEA R6, R19, R6, 0x3 ;  /* 0x0000000613067211 */ /* 0x000fe200078e18ff */
[----:B------:R-:W-:Y:S02]  /*02f0*/  IMAD R8, R0, UR11, R15 ;  /* 0x0000000b00087c24 */ /* 0x000fe4000f8e020f */
[----:B------:R-:W-:Y:S01]  /*0300*/  IMAD R17, R2, UR5, R17 ;  /* 0x0000000502117c24 */ /* 0x000fe2000f8e0211 */
[----:B------:R-:W-:Y:S01]  /*0310*/  MOV R2, UR4 ;  /* 0x0000000400027c02 */ /* 0x000fe20008000f00 */
[C---:B------:R-:W-:Y:S01]  /*0320*/  IMAD R7, R0.reuse, UR11, R13 ;  /* 0x0000000b00077c24 */ /* 0x040fe2000f8e020d */
[----:B------:R-:W-:Y:S01]  /*0330*/  ULOP3.LUT UR5, UR7, 0xfffffff8, URZ, 0xc0, !UPT ;  /* 0xfffffff807057892 */ /* 0x000fe2000f8ec0ff */
[C---:B------:R-:W-:Y:S01]  /*0340*/  IMAD R8, R11.reuse, 0xc, R8 ;  /* 0x0000000c0b087824 */ /* 0x040fe200078e0208 */
[----:B------:R-:W-:Y:S01]  /*0350*/  LEA R11, R11, UR9, 0x1 ;  /* 0x000000090b0b7c11 */ /* 0x000fe2000f8e08ff */
[C---:B------:R-:W-:Y:S01]  /*0360*/  IMAD R13, R0.reuse, UR11, R9 ;  /* 0x0000000b000d7c24 */ /* 0x040fe2000f8e0209 */
[----:B------:R-:W-:Y:S01]  /*0370*/  UIADD3 UR8, UPT, UPT, -UR5, URZ, URZ ;  /* 0x000000ff05087290 */ /* 0x000fe2000fffe1ff */
[----:B------:R-:W-:Y:S01]  /*0380*/  IMAD R17, R0, UR11, R17 ;  /* 0x0000000b00117c24 */ /* 0x000fe2000f8e0211 */
[----:B------:R-:W-:Y:S01]  /*0390*/  SHF.L.U32 R11, R11, 0x3, RZ ;  /* 0x000000030b0b7819 */ /* 0x000fe200000006ff */
[C---:B------:R-:W-:Y:S01]  /*03a0*/  IMAD R7, R2.reuse, 0xa, R7 ;  /* 0x0000000a02077824 */ /* 0x040fe200078e0207 */
[----:B------:R-:W-:Y:S01]  /*03b0*/  IADD3 R13, PT, PT, R13, UR10, RZ ;  /* 0x0000000a0d0d7c10 */ /* 0x000fe2000fffe0ff */
[----:B------:R-:W-:-:S07]  /*03c0*/  IMAD R9, R2, 0xe, R17 ;  /* 0x0000000e02097824 */ /* 0x000fce00078e0211 */
.L_x_5:
[----:B------:R-:W0:Y:S01]  /*03d0*/  LDC R2, c[0x0][0x39c] ;  /* 0x0000e700ff027b82 */ /* 0x000e220000000800 */
[----:B------:R-:W-:Y:S02]  /*03e0*/  MOV R27, RZ ;  /* 0x000000ff001b7202 */ /* 0x000fe40000000f00 */
[----:B0-----:R-:W-:-:S13]  /*03f0*/  R2UR UR7, R2 ;  /* 0x00000000020772ca */ /* 0x001fda00000e0000 */
[----:B------:R-:W-:-:S04]  /*0400*/  MOV R2, UR7 ;  /* 0x0000000700027c02 */ /* 0x000fc80008000f00 */
[----:B------:R-:W-:-:S13]  /*0410*/  ISETP.GE.U32.AND P0, PT, R2, 0x8, PT ;  /* 0x000000080200780c */ /* 0x000fda0003f06070 */
[----:B------:R-:W-:Y:S05]  /*0420*/  @!P0 BRA `(.L_x_1) ;  /* 0x00000004006c8947 */ /* 0x000fea0003800000 */
[----:B------:R-:W-:Y:S01]  /*0430*/  MOV R29, UR7 ;  /* 0x00000007001d7c02 */ /* 0x000fe20008000f00 */
[----:B------:R-:W-:Y:S01]  /*0440*/  IMAD R19, R0, UR11, R3 ;  /* 0x0000000b00137c24 */ /* 0x000fe2000f8e0203 */
[----:B------:R-:W-:Y:S01]  /*0450*/  MOV R33, UR7 ;  /* 0x0000000700217c02 */ /* 0x000fe20008000f00 */
[----:B------:R-:W-:Y:S01]  /*0460*/  IMAD.U32 R37, RZ, RZ, UR7 ;  /* 0x00000007ff257e24 */ /* 0x000fe2000f8e00ff */
[----:B------:R-:W-:Y:S01]  /*0470*/  MOV R35, UR7 ;  /* 0x0000000700237c02 */ /* 0x000fe20008000f00 */
[--C-:B------:R-:W-:Y:S01]  /*0480*/  IMAD R29, R29, 0x3, R10.reuse ;  /* 0x000000031d1d7824 */ /* 0x100fe200078e020a */
[----:B------:R-:W-:Y:S01]  /*0490*/  MOV R21, UR7 ;  /* 0x0000000700157c02 */ /* 0x000fe20008000f00 */
[--C-:B------:R-:W-:Y:S01]  /*04a0*/  IMAD R33, R33, 0x5, R10.reuse ;  /* 0x0000000521217824 */ /* 0x100fe200078e020a */
[----:B------:R-:W-:Y:S01]  /*04b0*/  MOV R31, UR7 ;  /* 0x00000007001f7c02 */ /* 0x000fe20008000f00 */
[--C-:B------:R-:W-:Y:S01]  /*04c0*/  IMAD R35, R35, 0x6, R10.reuse ;  /* 0x0000000623237824 */ /* 0x100fe200078e020a */
[----:B------:R-:W-:Y:S01]  /*04d0*/  IADD3 R27, PT, PT, R10, UR7, RZ ;  /* 0x000000070a1b7c10 */ /* 0x000fe2000fffe0ff */
[----:B------:R-:W-:Y:S01]  /*04e0*/  IMAD R37, R37, 0x7, R10 ;  /* 0x0000000725257824 */ /* 0x000fe200078e020a */
[-C--:B------:R-:W-:Y:S01]  /*04f0*/  IADD3 R2, PT, PT, R13, R10.reuse, RZ ;  /* 0x0000000a0d027210 */ /* 0x080fe20007ffe0ff */
[----:B------:R-:W-:Y:S01]  /*0500*/  UMOV UR6, UR8 ;  /* 0x0000000800067c82 */ /* 0x000fe20008000000 */
[----:B------:R-:W-:-:S02]  /*0510*/  IADD3 R14, PT, PT, R4, R10, RZ ;  /* 0x0000000a040e7210 */ /* 0x000fc40007ffe0ff */
[-C--:B------:R-:W-:Y:S02]  /*0520*/  IADD3 R16, PT, PT, R5, R10.reuse, RZ ;  /* 0x0000000a05107210 */ /* 0x080fe40007ffe0ff */
[-C--:B------:R-:W-:Y:S02]  /*0530*/  IADD3 R15, PT, PT, R6, R10.reuse, RZ ;  /* 0x0000000a060f7210 */ /* 0x080fe40007ffe0ff */
[-C--:B------:R-:W-:Y:S02]  /*0540*/  IADD3 R17, PT, PT, R7, R10.reuse, RZ ;  /* 0x0000000a07117210 */ /* 0x080fe40007ffe0ff */
[-C--:B------:R-:W-:Y:S02]  /*0550*/  IADD3 R24, PT, PT, R8, R10.reuse, RZ ;  /* 0x0000000a08187210 */ /* 0x080fe40007ffe0ff */
[-C--:B------:R-:W-:Y:S02]  /*0560*/  IADD3 R25, PT, PT, R9, R10.reuse, RZ ;  /* 0x0000000a09197210 */ /* 0x080fe40007ffe0ff */
[----:B------:R-:W-:-:S02]  /*0570*/  MOV R28, R10 ;  /* 0x0000000a001c7202 */ /* 0x000fc40000000f00 */
[-C--:B------:R-:W-:Y:S02]  /*0580*/  LEA R12, R21, R10.reuse, 0x1 ;  /* 0x0000000a150c7211 */ /* 0x080fe400078e08ff */
[-C--:B------:R-:W-:Y:S02]  /*0590*/  LEA R31, R31, R10.reuse, 0x2 ;  /* 0x0000000a1f1f7211 */ /* 0x080fe400078e10ff */
[----:B------:R-:W-:-:S07]  /*05a0*/  IADD3 R26, PT, PT, R19, R10, RZ ;  /* 0x0000000a131a7210 */ /* 0x000fce0007ffe0ff */
.L_x_2:
[----:B------:R-:W0:Y:S08]  /*05b0*/  LDC.64 R22, c[0x0][0x380] ;  /* 0x0000e000ff167b82 */ /* 0x000e300000000a00 */
[----:B------:R-:W1:Y:S01]  /*05c0*/  LDC.64 R18, c[0x0][0x388] ;  /* 0x0000e200ff127b82 */ /* 0x000e620000000a00 */
[----:B0-----:R-:W-:-:S05]  /*05d0*/  IMAD.WIDE.U32 R20, R26, 0x4, R22 ;  /* 0x000000041a147825 */ /* 0x001fca00078e0016 */
[----:B------:R1:W2:Y:S02]  /*05e0*/  LDG.E R32, desc[UR18][R20.64] ;  /* 0x0000001214207981 */ /* 0x0002a4000c1e1900 */
[----:B-1----:R-:W-:-:S05]  /*05f0*/  IMAD.WIDE.U32 R20, R28, 0x4, R18 ;  /* 0x000000041c147825 */ /* 0x002fca00078e0012 */
[----:B------:R0:W2:Y:S02]  /*0600*/  LDG.E R34, desc[UR18][R20.64] ;  /* 0x0000001214227981 */ /* 0x0000a4000c1e1900 */
[----:B0-----:R-:W-:-:S04]  /*0610*/  IMAD.WIDE.U32 R20, R2, 0x4, R22 ;  /* 0x0000000402147825 */ /* 0x001fc800078e0016 */
[----:B--2---:R-:W-:Y:S02]  /*0620*/  IMAD R30, R32, R34, R30 ;  /* 0x00000022201e7224 */ /* 0x004fe400078e021e */
[----:B------:R0:W2:Y:S02]  /*0630*/  LDG.E R32, desc[UR18][R20.64] ;  /* 0x0000001214207981 */ /* 0x0000a4000c1e1900 */
[----:B0-----:R-:W-:-:S05]  /*0640*/  IMAD.WIDE.U32 R20, R27, 0x4, R18 ;  /* 0x000000041b147825 */ /* 0x001fca00078e0012 */
        /* <DEDUP_REMOVED lines=22> */
[----:B------:R-:W-:-:S06]  /*07b0*/  IMAD.WIDE.U32 R22, R25, 0x4, R22 ;  /* 0x0000000419167825 */ /* 0x000fcc00078e0016 */
[----:B------:R-:W3:Y:S01]  /*07c0*/  LDG.E R22, desc[UR18][R22.64] ;  /* 0x0000001216167981 */ /* 0x000ee2000c1e1900 */
[----:B--2---:R-:W-:-:S03]  /*07d0*/  IMAD R30, R32, R34, R30 ;  /* 0x00000022201e7224 */ /* 0x004fc600078e021e */
[----:B------:R0:W2:Y:S02]  /*07e0*/  LDG.E R32, desc[UR18][R20.64] ;  /* 0x0000001214207981 */ /* 0x0000a4000c1e1900 */
[----:B0-----:R-:W-:-:S04]  /*07f0*/  IMAD.WIDE.U32 R20, R35, 0x4, R18 ;  /* 0x0000000423147825 */ /* 0x001fc800078e0012 */
[----:B------:R-:W-:Y:S01]  /*0800*/  IMAD.WIDE.U32 R18, R37, 0x4, R18 ;  /* 0x0000000425127825 */ /* 0x000fe200078e0012 */
[----:B------:R0:W2:Y:S05]  /*0810*/  LDG.E R34, desc[UR18][R20.64] ;  /* 0x0000001214227981 */ /* 0x0000aa000c1e1900 */
[----:B------:R1:W3:Y:S01]  /*0820*/  LDG.E R19, desc[UR18][R18.64] ;  /* 0x0000001212137981 */ /* 0x0002e2000c1e1900 */
[----:B------:R-:W-:-:S04]  /*0830*/  UIADD3 UR6, UPT, UPT, UR6, 0x8, URZ ;  /* 0x0000000806067890 */ /* 0x000fc8000fffe0ff */
[----:B------:R-:W-:Y:S01]  /*0840*/  UISETP.NE.AND UP0, UPT, UR6, URZ, UPT ;  /* 0x000000ff0600728c */ /* 0x000fe2000bf05270 */
[----:B0-----:R-:W-:Y:S02]  /*0850*/  MOV R20, UR7 ;  /* 0x0000000700147c02 */ /* 0x001fe40008000f00 */
[----:B------:R-:W-:Y:S02]  /*0860*/  MOV R21, UR7 ;  /* 0x0000000700157c02 */ /* 0x000fe40008000f00 */
[----:B-1----:R-:W-:Y:S01]  /*0870*/  MOV R18, UR7 ;  /* 0x0000000700127c02 */ /* 0x002fe20008000f00 */
[----:B------:R-:W-:Y:S01]  /*0880*/  IMAD.IADD R17, R11, 0x1, R17 ;  /* 0x000000010b117824 */ /* 0x000fe200078e0211 */
[----:B------:R-:W-:Y:S02]  /*0890*/  LEA R33, R20, R33, 0x3 ;  /* 0x0000002114217211 */ /* 0x000fe400078e18ff */
[C---:B------:R-:W-:Y:S02]  /*08a0*/  LEA R35, R18.reuse, R35, 0x3 ;  /* 0x0000002312237211 */ /* 0x040fe400078e18ff */
[----:B------:R-:W-:-:S02]  /*08b0*/  LEA R37, R18, R37, 0x3 ;  /* 0x0000002512257211 */ /* 0x000fc400078e18ff */
[----:B------:R-:W-:Y:S02]  /*08c0*/  LEA R28, R21, R28, 0x3 ;  /* 0x0000001c151c7211 */ /* 0x000fe400078e18ff */
[C---:B------:R-:W-:Y:S02]  /*08d0*/  IADD3 R2, PT, PT, R11.reuse, R2, RZ ;  /* 0x000000020b027210 */ /* 0x040fe40007ffe0ff */
[C---:B------:R-:W-:Y:S02]  /*08e0*/  IADD3 R14, PT, PT, R11.reuse, R14, RZ ;  /* 0x0000000e0b0e7210 */ /* 0x040fe40007ffe0ff */
[C---:B------:R-:W-:Y:S02]  /*08f0*/  IADD3 R16, PT, PT, R11.reuse, R16, RZ ;  /* 0x000000100b107210 */ /* 0x040fe40007ffe0ff */
[C---:B------:R-:W-:Y:S02]  /*0900*/  IADD3 R15, PT, PT, R11.reuse, R15, RZ ;  /* 0x0000000f0b0f7210 */ /* 0x040fe40007ffe0ff */
[----:B------:R-:W-:-:S02]  /*0910*/  IADD3 R24, PT, PT, R11, R24, RZ ;  /* 0x000000180b187210 */ /* 0x000fc40007ffe0ff */
[C---:B------:R-:W-:Y:S02]  /*0920*/  IADD3 R25, PT, PT, R11.reuse, R25, RZ ;  /* 0x000000190b197210 */ /* 0x040fe40007ffe0ff */
[----:B------:R-:W-:Y:S01]  /*0930*/  IADD3 R26, PT, PT, R11, R26, RZ ;  /* 0x0000001a0b1a7210 */ /* 0x000fe20007ffe0ff */
[----:B--2---:R-:W-:Y:S01]  /*0940*/  IMAD R30, R32, R34, R30 ;  /* 0x00000022201e7224 */ /* 0x004fe200078e021e */
[----:B------:R-:W-:Y:S02]  /*0950*/  MOV R32, UR7 ;  /* 0x0000000700207c02 */ /* 0x000fe40008000f00 */
[----:B------:R-:W-:Y:S02]  /*0960*/  MOV R34, UR7 ;  /* 0x0000000700227c02 */ /* 0x000fe40008000f00 */
[C---:B------:R-:W-:Y:S01]  /*0970*/  LEA R29, R32.reuse, R29, 0x3 ;  /* 0x0000001d201d7211 */ /* 0x040fe200078e18ff */
[----:B------:R-:W-:Y:S01]  /*0980*/  IMAD R27, R32, 0x8, R27 ;  /* 0x00000008201b7824 */ /* 0x000fe200078e021b */
[----:B------:R-:W-:Y:S01]  /*0990*/  LEA R12, R34, R12, 0x3 ;  /* 0x0000000c220c7211 */ /* 0x000fe200078e18ff */
[----:B---3--:R-:W-:Y:S01]  /*09a0*/  IMAD R30, R22, R19, R30 ;  /* 0x00000013161e7224 */ /* 0x008fe200078e021e */
[----:B------:R-:W-:Y:S01]  /*09b0*/  LEA R31, R34, R31, 0x3 ;  /* 0x0000001f221f7211 */ /* 0x000fe200078e18ff */
[----:B------:R-:W-:Y:S06]  /*09c0*/  BRA.U UP0, `(.L_x_2) ;  /* 0xfffffff900f87547 */ /* 0x000fec000b83ffff */
[----:B------:R-:W-:-:S07]  /*09d0*/  MOV R27, UR5 ;  /* 0x00000005001b7c02 */ /* 0x000fce0008000f00 */
.L_x_1:
[----:B------:R-:W-:-:S09]  /*09e0*/  UISETP.NE.AND UP0, UPT, UR12, URZ, UPT ;  /* 0x000000ff0c00728c */ /* 0x000fd2000bf05270 */
[----:B------:R-:W-:Y:S05]  /*09f0*/  BRA.U !UP0, `(.L_x_3) ;  /* 0x00000005081c7547 */ /* 0x000fea000b800000 */
[----:B------:R-:W-:Y:S01]  /*0a00*/  UIADD3 UR6, UPT, UPT, UR12, -0x1, URZ ;  /* 0xffffffff0c067890 */ /* 0x000fe2000fffe0ff */
[----:B------:R-:W-:Y:S02]  /*0a10*/  MOV R12, UR7 ;  /* 0x00000007000c7c02 */ /* 0x000fe40008000f00 */
[----:B------:R-:W-:Y:S01]  /*0a20*/  IADD3 R2, PT, PT, R3, R10, RZ ;  /* 0x0000000a03027210 */ /* 0x000fe20007ffe0ff */
[----:B------:R-:W-:Y:S01]  /*0a30*/  UISETP.GE.U32.AND UP0, UPT, UR6, 0x3, UPT ;  /* 0x000000030600788c */ /* 0x000fe2000bf06070 */
[----:B------:R-:W-:-:S08]  /*0a40*/  LOP3.LUT P0, R12, R12, 0x3, RZ, 0xc0, !PT ;  /* 0x000000030c0c7812 */ /* 0x000fd0000780c0ff */
[----:B------:R-:W-:Y:S05]  /*0a50*/  BRA.U !UP0, `(.L_x_4) ;  /* 0x0000000108807547 */ /* 0x000fea000b800000 */
[----:B------:R-:W0:Y:S01]  /*0a60*/  LDC.64 R18, c[0x0][0x388] ;  /* 0x0000e200ff127b82 */ /* 0x000e220000000a00 */
[----:B------:R-:W-:Y:S01]  /*0a70*/  IADD3 R15, PT, PT, R0, R27, RZ ;  /* 0x0000001b000f7210 */ /* 0x000fe20007ffe0ff */
[----:B------:R-:W-:-:S04]  /*0a80*/  IMAD R21, R27, UR7, R10 ;  /* 0x000000071b157c24 */ /* 0x000fc8000f8e020a */
[----:B------:R-:W-:Y:S02]  /*0a90*/  IMAD R15, R15, UR11, R2 ;  /* 0x0000000b0f0f7c24 */ /* 0x000fe4000f8e0202 */
[----:B------:R-:W1:Y:S03]  /*0aa0*/  LDC.64 R16, c[0x0][0x380] ;  /* 0x0000e000ff107b82 */ /* 0x000e660000000a00 */
[----:B------:R-:W-:-:S04]  /*0ab0*/  IADD3 R23, PT, PT, R15, UR11, RZ ;  /* 0x0000000b0f177c10 */ /* 0x000fc8000fffe0ff */
[----:B------:R-:W-:Y:S01]  /*0ac0*/  IADD3 R25, PT, PT, R23, UR11, RZ ;  /* 0x0000000b17197c10 */ /* 0x000fe2000fffe0ff */
[C---:B0-----:R-:W-:Y:S01]  /*0ad0*/  IMAD.WIDE.U32 R28, R21.reuse, 0x4, R18 ;  /* 0x00000004151c7825 */ /* 0x041fe200078e0012 */
[----:B------:R-:W-:-:S04]  /*0ae0*/  IADD3 R21, PT, PT, R21, UR7, RZ ;  /* 0x0000000715157c10 */ /* 0x000fc8000fffe0ff */
[----:B------:R-:W-:Y:S01]  /*0af0*/  IADD3 R31, PT, PT, R21, UR7, RZ ;  /* 0x00000007151f7c10 */ /* 0x000fe2000fffe0ff */
[--C-:B-1----:R-:W-:Y:S01]  /*0b00*/  IMAD.WIDE.U32 R32, R15, 0x4, R16.reuse ;  /* 0x000000040f207825 */ /* 0x102fe200078e0010 */
[----:B------:R-:W2:Y:S03]  /*0b10*/  LDG.E R28, desc[UR18][R28.64] ;  /* 0x000000121c1c7981 */ /* 0x000ea6000c1e1900 */
[----:B------:R-:W-:Y:S01]  /*0b20*/  IMAD.WIDE.U32 R14, R23, 0x4, R16 ;  /* 0x00000004170e7825 */ /* 0x000fe200078e0010 */
[----:B------:R-:W-:Y:S01]  /*0b30*/  IADD3 R35, PT, PT, R25, UR11, RZ ;  /* 0x0000000b19237c10 */ /* 0x000fe2000fffe0ff */
[----:B------:R-:W2:Y:S02]  /*0b40*/  LDG.E R33, desc[UR18][R32.64] ;  /* 0x0000001220217981 */ /* 0x000ea4000c1e1900 */
[----:B------:R-:W-:Y:S01]  /*0b50*/  IMAD.WIDE.U32 R20, R21, 0x4, R18 ;  /* 0x0000000415147825 */ /* 0x000fe200078e0012 */
[----:B------:R-:W-:Y:S01]  /*0b60*/  IADD3 R37, PT, PT, R31, UR7, RZ ;  /* 0x000000071f257c10 */ /* 0x000fe2000fffe0ff */
[----:B------:R-:W3:Y:S02]  /*0b70*/  LDG.E R14, desc[UR18][R14.64] ;  /* 0x000000120e0e7981 */ /* 0x000ee4000c1e1900 */
[----:B------:R-:W-:-:S02]  /*0b80*/  IMAD.WIDE.U32 R22, R25, 0x4, R16 ;  /* 0x0000000419167825 */ /* 0x000fc400078e0010 */
[----:B------:R-:W3:Y:S02]  /*0b90*/  LDG.E R21, desc[UR18][R20.64] ;  /* 0x0000001214157981 */ /* 0x000ee4000c1e1900 */
[----:B------:R-:W-:Y:S02]  /*0ba0*/  IMAD.WIDE.U32 R24, R31, 0x4, R18 ;  /* 0x000000041f187825 */ /* 0x000fe400078e0012 */
[----:B------:R-:W4:Y:S02]  /*0bb0*/  LDG.E R23, desc[UR18][R22.64] ;  /* 0x0000001216177981 */ /* 0x000f24000c1e1900 */
[----:B------:R-:W-:Y:S02]  /*0bc0*/  IMAD.WIDE.U32 R16, R35, 0x4, R16 ;  /* 0x0000000423107825 */ /* 0x000fe400078e0010 */
[----:B------:R-:W4:Y:S02]  /*0bd0*/  LDG.E R24, desc[UR18][R24.64] ;  /* 0x0000001218187981 */ /* 0x000f24000c1e1900 */
[----:B------:R-:W-:-:S02]  /*0be0*/  IMAD.WIDE.U32 R18, R37, 0x4, R18 ;  /* 0x0000000425127825 */ /* 0x000fc400078e0012 */
[----:B------:R-:W5:Y:S04]  /*0bf0*/  LDG.E R17, desc[UR18][R16.64] ;  /* 0x0000001210117981 */ /* 0x000f68000c1e1900 */
[----:B------:R-:W5:Y:S01]  /*0c00*/  LDG.E R18, desc[UR18][R18.64] ;  /* 0x0000001212127981 */ /* 0x000f62000c1e1900 */
[----:B------:R-:W-:Y:S01]  /*0c10*/  IADD3 R27, PT, PT, R27, 0x4, RZ ;  /* 0x000000041b1b7810 */ /* 0x000fe20007ffe0ff */
[----:B--2---:R-:W-:-:S04]  /*0c20*/  IMAD R28, R33, R28, R30 ;  /* 0x0000001c211c7224 */ /* 0x004fc800078e021e */
[----:B---3--:R-:W-:-:S04]  /*0c30*/  IMAD R14, R14, R21, R28 ;  /* 0x000000150e0e7224 */ /* 0x008fc800078e021c */
[----:B----4-:R-:W-:-:S04]  /*0c40*/  IMAD R14, R23, R24, R14 ;  /* 0x00000018170e7224 */ /* 0x010fc800078e020e */
[----:B-----5:R-:W-:-:S07]  /*0c50*/  IMAD R30, R17, R18, R14 ;  /* 0x00000012111e7224 */ /* 0x020fce00078e020e */
.L_x_4:
[----:B------:R-:W-:Y:S05]  /*0c60*/  @!P0 BRA `(.L_x_3) ;  /* 0x0000000000808947 */ /* 0x000fea0003800000 */
[----:B------:R-:W-:Y:S01]  /*0c70*/  ISETP.NE.AND P0, PT, R12, 0x1, PT ;  /* 0x000000010c00780c */ /* 0x000fe20003f05270 */
[----:B------:R-:W-:Y:S01]  /*0c80*/  IMAD.U32 R12, RZ, RZ, UR7 ;  /* 0x00000007ff0c7e24 */ /* 0x000fe2000f8e00ff */
[----:B------:R-:W0:Y:S04]  /*0c90*/  LDC.64 R24, c[0x0][0x380] ;  /* 0x0000e000ff187b82 */ /* 0x000e280000000a00 */
[----:B------:R-:W-:-:S04]  /*0ca0*/  LOP3.LUT R12, R12, 0x1, RZ, 0xc0, !PT ;  /* 0x000000010c0c7812 */ /* 0x000fc800078ec0ff */
[----:B------:R-:W1:Y:S01]  /*0cb0*/  LDC.64 R18, c[0x0][0x388] ;  /* 0x0000e200ff127b82 */ /* 0x000e620000000a00 */
[----:B------:R-:W-:Y:S02]  /*0cc0*/  ISETP.NE.U32.AND P1, PT, R12, 0x1, PT ;  /* 0x000000010c00780c */ /* 0x000fe40003f25070 */
[----:B------:R-:W-:Y:S01]  /*0cd0*/  @P0 IADD3 R21, PT, PT, R0, R27, RZ ;  /* 0x0000001b00150210 */ /* 0x000fe20007ffe0ff */
[C---:B------:R-:W-:Y:S01]  /*0ce0*/  @P0 IMAD R31, R27.reuse, UR7, R10 ;  /* 0x000000071b1f0c24 */ /* 0x040fe2000f8e020a */
[----:B------:R-:W-:-:S03]  /*0cf0*/  @P0 IADD3 R27, PT, PT, R27, 0x2, RZ ;  /* 0x000000021b1b0810 */ /* 0x000fc60007ffe0ff */
[----:B------:R-:W2:Y:S01]  /*0d00*/  LDC.64 R14, c[0x0][0x380] ;  /* 0x0000e000ff0e7b82 */ /* 0x000ea20000000a00 */
[----:B------:R-:W-:Y:S01]  /*0d10*/  @P0 IMAD R23, R21, UR11, R2 ;  /* 0x0000000b15170c24 */ /* 0x000fe2000f8e0202 */
[----:B------:R-:W-:-:S04]  /*0d20*/  @P0 IADD3 R35, PT, PT, R31, UR7, RZ ;  /* 0x000000071f230c10 */ /* 0x000fc8000fffe0ff */
[----:B------:R-:W-:Y:S02]  /*0d30*/  @!P1 IADD3 R21, PT, PT, R0, R27, RZ ;  /* 0x0000001b00159210 */ /* 0x000fe40007ffe0ff */
[----:B------:R-:W3:Y:S01]  /*0d40*/  LDC.64 R16, c[0x0][0x388] ;  /* 0x0000e200ff107b82 */ /* 0x000ee20000000a00 */
[C---:B------:R-:W-:Y:S01]  /*0d50*/  @P0 IADD3 R33, PT, PT, R23.reuse, UR11, RZ ;  /* 0x0000000b17210c10 */ /* 0x040fe2000fffe0ff */
[----:B0-----:R-:W-:-:S04]  /*0d60*/  @P0 IMAD.WIDE.U32 R22, R23, 0x4, R24 ;  /* 0x0000000417160825 */ /* 0x001fc800078e0018 */
[----:B------:R-:W-:Y:S02]  /*0d70*/  @!P1 IMAD R29, R21, UR11, R2 ;  /* 0x0000000b151d9c24 */ /* 0x000fe4000f8e0202 */
[----:B-1----:R-:W-:Y:S01]  /*0d80*/  @P0 IMAD.WIDE.U32 R20, R31, 0x4, R18 ;  /* 0x000000041f140825 */ /* 0x002fe200078e0012 */
[----:B------:R-:W4:Y:S03]  /*0d90*/  @P0 LDG.E R23, desc[UR18][R22.64] ;  /* 0x0000001216170981 */ /* 0x000f26000c1e1900 */
[----:B------:R-:W-:Y:S02]  /*0da0*/  @P0 IMAD.WIDE.U32 R24, R33, 0x4, R24 ;  /* 0x0000000421180825 */ /* 0x000fe400078e0018 */
[----:B------:R-:W4:Y:S02]  /*0db0*/  @P0 LDG.E R20, desc[UR18][R20.64] ;  /* 0x0000001214140981 */ /* 0x000f24000c1e1900 */
[----:B------:R-:W-:-:S02]  /*0dc0*/  @P0 IMAD.WIDE.U32 R18, R35, 0x4, R18 ;  /* 0x0000000423120825 */ /* 0x000fc400078e0012 */
[----:B------:R-:W5:Y:S02]  /*0dd0*/  @P0 LDG.E R25, desc[UR18][R24.64] ;  /* 0x0000001218190981 */ /* 0x000f64000c1e1900 */
[----:B------:R-:W-:Y:S02]  /*0de0*/  @!P1 IMAD R27, R27, UR7, R10 ;  /* 0x000000071b1b9c24 */ /* 0x000fe4000f8e020a */
[----:B--2---:R-:W-:Y:S01]  /*0df0*/  @!P1 IMAD.WIDE.U32 R14, R29, 0x4, R14 ;  /* 0x000000041d0e9825 */ /* 0x004fe200078e000e */
[----:B------:R-:W5:Y:S03]  /*0e00*/  @P0 LDG.E R18, desc[UR18][R18.64] ;  /* 0x0000001212120981 */ /* 0x000f66000c1e1900 */
[----:B---3--:R-:W-:Y:S02]  /*0e10*/  @!P1 IMAD.WIDE.U32 R16, R27, 0x4, R16 ;  /* 0x000000041b109825 */ /* 0x008fe400078e0010 */
[----:B------:R-:W2:Y:S04]  /*0e20*/  @!P1 LDG.E R15, desc[UR18][R14.64] ;  /* 0x000000120e0f9981 */ /* 0x000ea8000c1e1900 */
[----:B------:R-:W2:Y:S01]  /*0e30*/  @!P1 LDG.E R16, desc[UR18][R16.64] ;  /* 0x0000001210109981 */ /* 0x000ea2000c1e1900 */
[----:B----4-:R-:W-:-:S04]  /*0e40*/  @P0 IMAD R2, R23, R20, R30 ;  /* 0x0000001417020224 */ /* 0x010fc800078e021e */
[----:B-----5:R-:W-:-:S04]  /*0e50*/  @P0 IMAD R30, R25, R18, R2 ;  /* 0x00000012191e0224 */ /* 0x020fc800078e0202 */
[----:B--2---:R-:W-:-:S07]  /*0e60*/  @!P1 IMAD R30, R15, R16, R30 ;  /* 0x000000100f1e9224 */ /* 0x004fce00078e021e */
.L_x_3:
[----:B------:R-:W-:-:S04]  /*0e70*/  IADD3 R10, PT, PT, R10, 0x1, RZ ;  /* 0x000000010a0a7810 */ /* 0x000fc80007ffe0ff */
[----:B------:R-:W-:-:S13]  /*0e80*/  ISETP.NE.AND P0, PT, R10, UR7, PT ;  /* 0x000000070a007c0c */ /* 0x000fda000bf05270 */
[----:B------:R-:W-:Y:S05]  /*0e90*/  @P0 BRA `(.L_x_5) ;  /* 0xfffffff4004c0947 */ /* 0x000fea000383ffff */
.L_x_0:
[----:B------:R-:W-:Y:S01]  /*0ea0*/  UIMAD UR5, UR7, UR7, URZ ;  /* 0x00000007070572a4 */ /* 0x000fe2000f8e02ff */
[----:B------:R-:W-:Y:S02]  /*0eb0*/  MOV R4, RZ ;  /* 0x000000ff00047202 */ /* 0x000fe40000000f00 */
[----:B------:R-:W-:Y:S01]  /*0ec0*/  IADD3 R0, PT, PT, R0, UR4, RZ ;  /* 0x0000000400007c10 */ /* 0x000fe2000fffe0ff */
[----:B------:R-:W-:Y:S01]  /*0ed0*/  UISETP.NE.U32.AND UP0, UPT, UR5, URZ, UPT ;  /* 0x000000ff0500728c */ /* 0x000fe2000bf05070 */
[----:B------:R-:W-:Y:S02]  /*0ee0*/  IADD3 R3, PT, PT, R3, UR4, RZ ;  /* 0x0000000403037c10 */ /* 0x000fe4000fffe0ff */
[----:B------:R-:W-:Y:S02]  /*0ef0*/  IADD3 R7, PT, PT, RZ, -UR5, RZ ;  /* 0x80000005ff077c10 */ /* 0x000fe4000fffe0ff */
[----:B------:R-:W0:Y:S01]  /*0f00*/  I2F.U32.RP R2, UR5 ;  /* 0x0000000500027d06 */ /* 0x000e220008209000 */
[----:B------:R-:W-:Y:S01]  /*0f10*/  PLOP3.LUT P2, PT, PT, PT, UP0, 0x80, 0x8 ;  /* 0x000000000008781c */ /* 0x000fe20003f4f008 */
[----:B------:R-:W-:-:S06]  /*0f20*/  IMAD R3, R0, UR11, R3 ;  /* 0x0000000b00037c24 */ /* 0x000fcc000f8e0203 */
[----:B0-----:R-:W0:Y:S02]  /*0f30*/  MUFU.RCP R2, R2 ;  /* 0x0000000200027308 */ /* 0x001e240000001000 */
[----:B0-----:R-:W-:-:S06]  /*0f40*/  IADD3 R6, PT, PT, R2, 0xffffffe, RZ ;  /* 0x0ffffffe02067810 */ /* 0x001fcc0007ffe0ff */
[----:B------:R-:W0:Y:S02]  /*0f50*/  F2I.FTZ.U32.TRUNC.NTZ R5, R6 ;  /* 0x0000000600057305 */ /* 0x000e24000021f000 */
[----:B0-----:R-:W-:-:S04]  /*0f60*/  IMAD R7, R7, R5, RZ ;  /* 0x0000000507077224 */ /* 0x001fc800078e02ff */
[----:B------:R-:W-:-:S06]  /*0f70*/  IMAD.HI.U32 R5, R5, R7, R4 ;  /* 0x0000000705057227 */ /* 0x000fcc00078e0004 */
[----:B------:R-:W-:-:S05]  /*0f80*/  IMAD.HI.U32 R7, R5, R30, RZ ;  /* 0x0000001e05077227 */ /* 0x000fca00078e00ff */
[----:B------:R-:W-:-:S05]  /*0f90*/  IADD3 R5, PT, PT, -R7, RZ, RZ ;  /* 0x000000ff07057210 */ /* 0x000fca0007ffe1ff */
[----:B------:R-:W-:Y:S02]  /*0fa0*/  IMAD R30, R5, UR5, R30 ;  /* 0x00000005051e7c24 */ /* 0x000fe4000f8e021e */
[----:B------:R-:W0:Y:S03]  /*0fb0*/  LDC.64 R4, c[0x0][0x390] ;  /* 0x0000e400ff047b82 */ /* 0x000e260000000a00 */
[----:B------:R-:W-:-:S13]  /*0fc0*/  ISETP.GE.U32.AND P0, PT, R30, UR5, PT ;  /* 0x000000051e007c0c */ /* 0x000fda000bf06070 */
[----:B------:R-:W-:Y:S02]  /*0fd0*/  @P0 IADD3 R30, PT, PT, R30, -UR5, RZ ;  /* 0x800000051e1e0c10 */ /* 0x000fe4000fffe0ff */
[----:B------:R-:W-:Y:S02]  /*0fe0*/  @P0 IADD3 R7, PT, PT, R7, 0x1, RZ ;  /* 0x0000000107070810 */ /* 0x000fe40007ffe0ff */
[----:B------:R-:W-:Y:S01]  /*0ff0*/  ISETP.GE.U32.AND P1, PT, R30, UR5, PT ;  /* 0x000000051e007c0c */ /* 0x000fe2000bf26070 */
[----:B0-----:R-:W-:-:S12]  /*1000*/  IMAD.WIDE.U32 R2, R3, 0x4, R4 ;  /* 0x0000000403027825 */ /* 0x001fd800078e0004 */
[----:B------:R-:W-:Y:S02]  /*1010*/  @P1 IADD3 R7, PT, PT, R7, 0x1, RZ ;  /* 0x0000000107071810 */ /* 0x000fe40007ffe0ff */
[----:B------:R-:W-:-:S05]  /*1020*/  @!P2 LOP3.LUT R7, RZ, UR5, RZ, 0x33, !PT ;  /* 0x00000005ff07ac12 */ /* 0x000fca000f8e33ff */
[----:B------:R-:W-:Y:S01]  /*1030*/  STG.E desc[UR18][R2.64], R7 ;  /* 0x0000000702007986 */ /* 0x000fe2000c101912 */
[----:B------:R-:W-:Y:S05]  /*1040*/  EXIT ;  /* 0x000000000000794d */ /* 0x000fea0003800000 */
.L_x_6:
[----:B------:R-:W-:-:S00]  /*1050*/  BRA `(.L_x_6) ;  /* 0xfffffffc00fc7947 */ /* 0x000fc0000383ffff */
[----:B------:R-:W-:-:S00]  /*1060*/  NOP ;  /* 0x0000000000007918 */ /* 0x000fc00000000000 */
        /* <DEDUP_REMOVED lines=9> */
.L_x_7:


//--------------------- .nv.shared.reserved.0     --------------------------
	.section	.nv.shared.reserved.0,"aw",@nobits
	.weak		__nv_reservedSMEM_offset_0_alias
	.size		__nv_reservedSMEM_offset_0_alias, 0, 64
	.other		__nv_reservedSMEM_offset_0_alias,@"STO_CUDA_RESERVED_SHARED STV_DEFAULT"
__nv_reservedSMEM_offset_0_alias:
	.zero		0
	.zero		64


//--------------------- .nv.constant0._Z15par_convolutionPjS_S_jj --------------------------
	.section	.nv.constant0._Z15par_convolutionPjS_S_jj,"a",@progbits
	.sectionflags	@""
	.align	4
.nv.constant0._Z15par_convolutionPjS_S_jj:
	.zero		928


//--------------------- SYMBOLS --------------------------

	.type		.nv.reservedSmem.offset0,@object
	.size		.nv.reservedSmem.offset0,0x4
